//
// Generated by NVIDIA NVVM Compiler
//
// Compiler Build ID: CL-36424714
// Cuda compilation tools, release 13.0, V13.0.88
// Based on NVVM 20.0.0
//

.version 9.0
.target sm_100
.address_size 64

	// .globl	_Z15matrixAddKernelPdPKdS1_

.visible .entry _Z15matrixAddKernelPdPKdS1_(
	.param .u64 .ptr .align 1 _Z15matrixAddKernelPdPKdS1__param_0,
	.param .u64 .ptr .align 1 _Z15matrixAddKernelPdPKdS1__param_1,
	.param .u64 .ptr .align 1 _Z15matrixAddKernelPdPKdS1__param_2
)
{
	.reg .pred 	%p<3>;
	.reg .b32 	%r<10>;
	.reg .b64 	%rd<11>;
	.reg .b64 	%fd<4>;

	ld.param.u64 	%rd4, [_Z15matrixAddKernelPdPKdS1__param_0];
	ld.param.u64 	%rd5, [_Z15matrixAddKernelPdPKdS1__param_1];
	ld.param.u64 	%rd6, [_Z15matrixAddKernelPdPKdS1__param_2];
	mov.u32 	%r6, %tid.x;
	mov.u32 	%r7, %ctaid.x;
	mov.u32 	%r1, %ntid.x;
	mad.lo.s32 	%r9, %r7, %r1, %r6;
	setp.gt.s32 	%p1, %r9, 8552447;
	@%p1 bra 	$L__BB0_3;
	mov.u32 	%r8, %nctaid.x;
	mul.lo.s32 	%r3, %r1, %r8;
	cvta.to.global.u64 	%rd1, %rd5;
	cvta.to.global.u64 	%rd2, %rd6;
	cvta.to.global.u64 	%rd3, %rd4;
$L__BB0_2:
	mul.wide.s32 	%rd7, %r9, 8;
	add.s64 	%rd8, %rd1, %rd7;
	ld.global.f64 	%fd1, [%rd8];
	add.s64 	%rd9, %rd2, %rd7;
	ld.global.f64 	%fd2, [%rd9];
	add.f64 	%fd3, %fd1, %fd2;
	add.s64 	%rd10, %rd3, %rd7;
	st.global.f64 	[%rd10], %fd3;
	add.s32 	%r9, %r9, %r3;
	setp.lt.s32 	%p2, %r9, 8552448;
	@%p2 bra 	$L__BB0_2;
$L__BB0_3:
	ret;

}
	// .globl	_Z20matrixSubtractKernelPdPKdS1_
.visible .entry _Z20matrixSubtractKernelPdPKdS1_(
	.param .u64 .ptr .align 1 _Z20matrixSubtractKernelPdPKdS1__param_0,
	.param .u64 .ptr .align 1 _Z20matrixSubtractKernelPdPKdS1__param_1,
	.param .u64 .ptr .align 1 _Z20matrixSubtractKernelPdPKdS1__param_2
)
{
	.reg .pred 	%p<3>;
	.reg .b32 	%r<10>;
	.reg .b64 	%rd<11>;
	.reg .b64 	%fd<4>;

	ld.param.u64 	%rd4, [_Z20matrixSubtractKernelPdPKdS1__param_0];
	ld.param.u64 	%rd5, [_Z20matrixSubtractKernelPdPKdS1__param_1];
	ld.param.u64 	%rd6, [_Z20matrixSubtractKernelPdPKdS1__param_2];
	mov.u32 	%r6, %tid.x;
	mov.u32 	%r7, %ctaid.x;
	mov.u32 	%r1, %ntid.x;
	mad.lo.s32 	%r9, %r7, %r1, %r6;
	setp.gt.s32 	%p1, %r9, 8552447;
	@%p1 bra 	$L__BB1_3;
	mov.u32 	%r8, %nctaid.x;
	mul.lo.s32 	%r3, %r1, %r8;
	cvta.to.global.u64 	%rd1, %rd5;
	cvta.to.global.u64 	%rd2, %rd6;
	cvta.to.global.u64 	%rd3, %rd4;
$L__BB1_2:
	mul.wide.s32 	%rd7, %r9, 8;
	add.s64 	%rd8, %rd1, %rd7;
	ld.global.f64 	%fd1, [%rd8];
	add.s64 	%rd9, %rd2, %rd7;
	ld.global.f64 	%fd2, [%rd9];
	sub.f64 	%fd3, %fd1, %fd2;
	add.s64 	%rd10, %rd3, %rd7;
	st.global.f64 	[%rd10], %fd3;
	add.s32 	%r9, %r9, %r3;
	setp.lt.s32 	%p2, %r9, 8552448;
	@%p2 bra 	$L__BB1_2;
$L__BB1_3:
	ret;

}
	// .globl	_Z20matrixMultiplyKernelPdPKdS1_
.visible .entry _Z20matrixMultiplyKernelPdPKdS1_(
	.param .u64 .ptr .align 1 _Z20matrixMultiplyKernelPdPKdS1__param_0,
	.param .u64 .ptr .align 1 _Z20matrixMultiplyKernelPdPKdS1__param_1,
	.param .u64 .ptr .align 1 _Z20matrixMultiplyKernelPdPKdS1__param_2
)
{
	.reg .pred 	%p<3>;
	.reg .b32 	%r<10>;
	.reg .b64 	%rd<11>;
	.reg .b64 	%fd<4>;

	ld.param.u64 	%rd4, [_Z20matrixMultiplyKernelPdPKdS1__param_0];
	ld.param.u64 	%rd5, [_Z20matrixMultiplyKernelPdPKdS1__param_1];
	ld.param.u64 	%rd6, [_Z20matrixMultiplyKernelPdPKdS1__param_2];
	mov.u32 	%r6, %tid.x;
	mov.u32 	%r7, %ctaid.x;
	mov.u32 	%r1, %ntid.x;
	mad.lo.s32 	%r9, %r7, %r1, %r6;
	setp.gt.s32 	%p1, %r9, 8552447;
	@%p1 bra 	$L__BB2_3;
	mov.u32 	%r8, %nctaid.x;
	mul.lo.s32 	%r3, %r1, %r8;
	cvta.to.global.u64 	%rd1, %rd5;
	cvta.to.global.u64 	%rd2, %rd6;
	cvta.to.global.u64 	%rd3, %rd4;
$L__BB2_2:
	mul.wide.s32 	%rd7, %r9, 8;
	add.s64 	%rd8, %rd1, %rd7;
	ld.global.f64 	%fd1, [%rd8];
	add.s64 	%rd9, %rd2, %rd7;
	ld.global.f64 	%fd2, [%rd9];
	mul.f64 	%fd3, %fd1, %fd2;
	add.s64 	%rd10, %rd3, %rd7;
	st.global.f64 	[%rd10], %fd3;
	add.s32 	%r9, %r9, %r3;
	setp.lt.s32 	%p2, %r9, 8552448;
	@%p2 bra 	$L__BB2_2;
$L__BB2_3:
	ret;

}
	// .globl	_Z18matrixDivideKernelPdPKdS1_
.visible .entry _Z18matrixDivideKernelPdPKdS1_(
	.param .u64 .ptr .align 1 _Z18matrixDivideKernelPdPKdS1__param_0,
	.param .u64 .ptr .align 1 _Z18matrixDivideKernelPdPKdS1__param_1,
	.param .u64 .ptr .align 1 _Z18matrixDivideKernelPdPKdS1__param_2
)
{
	.reg .pred 	%p<3>;
	.reg .b32 	%r<10>;
	.reg .b64 	%rd<11>;
	.reg .b64 	%fd<4>;

	ld.param.u64 	%rd4, [_Z18matrixDivideKernelPdPKdS1__param_0];
	ld.param.u64 	%rd5, [_Z18matrixDivideKernelPdPKdS1__param_1];
	ld.param.u64 	%rd6, [_Z18matrixDivideKernelPdPKdS1__param_2];
	mov.u32 	%r6, %tid.x;
	mov.u32 	%r7, %ctaid.x;
	mov.u32 	%r1, %ntid.x;
	mad.lo.s32 	%r9, %r7, %r1, %r6;
	setp.gt.s32 	%p1, %r9, 8552447;
	@%p1 bra 	$L__BB3_3;
	mov.u32 	%r8, %nctaid.x;
	mul.lo.s32 	%r3, %r1, %r8;
	cvta.to.global.u64 	%rd1, %rd5;
	cvta.to.global.u64 	%rd2, %rd6;
	cvta.to.global.u64 	%rd3, %rd4;
$L__BB3_2:
	mul.wide.s32 	%rd7, %r9, 8;
	add.s64 	%rd8, %rd1, %rd7;
	ld.global.f64 	%fd1, [%rd8];
	add.s64 	%rd9, %rd2, %rd7;
	ld.global.f64 	%fd2, [%rd9];
	div.rn.f64 	%fd3, %fd1, %fd2;
	add.s64 	%rd10, %rd3, %rd7;
	st.global.f64 	[%rd10], %fd3;
	add.s32 	%r9, %r9, %r3;
	setp.lt.s32 	%p2, %r9, 8552448;
	@%p2 bra 	$L__BB3_2;
$L__BB3_3:
	ret;

}


// ===== COMPILED SASS (sm_100) =====

	.target	sm_100

	.elftype	@"ET_EXEC"


//--------------------- .note.nv.tkinfo           --------------------------
	.section	.note.nv.tkinfo,"",@"SHT_NOTE"
	.sectionflags	@"SHF_NOTE_NV_TKINFO"
	.tkinfo
        /*0018*/ 	.word	0x00000002
        /*0030*/ 	.string	""
        /*0030*/ 	.string	"ptxas"
        /*0030*/ 	.string	"Cuda compilation tools, release 13.0, V13.0.88"
        /*0030*/ 	.string	"Build cuda_13.0.r13.0/compiler.36424714_0"
        /*0030*/ 	.string	"-arch sm_100 -m 64 "



//--------------------- .note.nv.cuinfo           --------------------------
	.section	.note.nv.cuinfo,"",@"SHT_NOTE"
	.sectionflags	@"SHF_NOTE_NV_CUINFO"
        /*0018*/ 	.short	0x0002
        /*001a*/ 	.short	0x0064
        /*001c*/ 	.short	0x0082
	.zero		2


//--------------------- .nv.info                  --------------------------
	.section	.nv.info,"",@"SHT_CUDA_INFO"
	.align	4


	//----- nvinfo : EIATTR_REGCOUNT
	.align		4
        /*0000*/ 	.byte	0x04, 0x2f
        /*0002*/ 	.short	(.L_1 - .L_0)
	.align		4
.L_0:
        /*0004*/ 	.word	index@(_Z15matrixAddKernelPdPKdS1_)
        /*0008*/ 	.word	0x00000014


	//----- nvinfo : EIATTR_FRAME_SIZE
	.align		4
.L_1:
        /*000c*/ 	.byte	0x04, 0x11
        /*000e*/ 	.short	(.L_3 - .L_2)
	.align		4
.L_2:
        /*0010*/ 	.word	index@(_Z15matrixAddKernelPdPKdS1_)
        /*0014*/ 	.word	0x00000000


	//----- nvinfo : EIATTR_REGCOUNT
	.align		4
.L_3:
        /*0018*/ 	.byte	0x04, 0x2f
        /*001a*/ 	.short	(.L_5 - .L_4)
	.align		4
.L_4:
        /*001c*/ 	.word	index@(_Z20matrixSubtractKernelPdPKdS1_)
        /*0020*/ 	.word	0x00000014


	//----- nvinfo : EIATTR_FRAME_SIZE
	.align		4
.L_5:
        /*0024*/ 	.byte	0x04, 0x11
        /*0026*/ 	.short	(.L_7 - .L_6)
	.align		4
.L_6:
        /*0028*/ 	.word	index@(_Z20matrixSubtractKernelPdPKdS1_)
        /*002c*/ 	.word	0x00000000


	//----- nvinfo : EIATTR_REGCOUNT
	.align		4
.L_7:
        /*0030*/ 	.byte	0x04, 0x2f
        /*0032*/ 	.short	(.L_9 - .L_8)
	.align		4
.L_8:
        /*0034*/ 	.word	index@(_Z20matrixMultiplyKernelPdPKdS1_)
        /*0038*/ 	.word	0x00000014


	//----- nvinfo : EIATTR_FRAME_SIZE
	.align		4
.L_9:
        /*003c*/ 	.byte	0x04, 0x11
        /*003e*/ 	.short	(.L_11 - .L_10)
	.align		4
.L_10:
        /*0040*/ 	.word	index@(_Z20matrixMultiplyKernelPdPKdS1_)
        /*0044*/ 	.word	0x00000000


	//----- nvinfo : EIATTR_REGCOUNT
	.align		4
.L_11:
        /*0048*/ 	.byte	0x04, 0x2f
        /*004a*/ 	.short	(.L_13 - .L_12)
	.align		4
.L_12:
        /*004c*/ 	.word	index@(_Z18matrixDivideKernelPdPKdS1_)
        /*0050*/ 	.word	0x00000020


	//----- nvinfo : EIATTR_FRAME_SIZE
	.align		4
.L_13:
        /*0054*/ 	.byte	0x04, 0x11
        /*0056*/ 	.short	(.L_15 - .L_14)
	.align		4
.L_14:
        /*0058*/ 	.word	index@($__internal_0_$__cuda_sm20_div_rn_f64_full)
        /*005c*/ 	.word	0x00000000


	//----- nvinfo : EIATTR_FRAME_SIZE
	.align		4
.L_15:
        /*0060*/ 	.byte	0x04, 0x11
        /*0062*/ 	.short	(.L_17 - .L_16)
	.align		4
.L_16:
        /*0064*/ 	.word	index@(_Z18matrixDivideKernelPdPKdS1_)
        /*0068*/ 	.word	0x00000000


	//----- nvinfo : EIATTR_MIN_STACK_SIZE
	.align		4
.L_17:
        /*006c*/ 	.byte	0x04, 0x12
        /*006e*/ 	.short	(.L_19 - .L_18)
	.align		4
.L_18:
        /*0070*/ 	.word	index@(_Z18matrixDivideKernelPdPKdS1_)
        /*0074*/ 	.word	0x00000000


	//----- nvinfo : EIATTR_MIN_STACK_SIZE
	.align		4
.L_19:
        /*0078*/ 	.byte	0x04, 0x12
        /*007a*/ 	.short	(.L_21 - .L_20)
	.align		4
.L_20:
        /*007c*/ 	.word	index@(_Z20matrixMultiplyKernelPdPKdS1_)
        /*0080*/ 	.word	0x00000000


	//----- nvinfo : EIATTR_MIN_STACK_SIZE
	.align		4
.L_21:
        /*0084*/ 	.byte	0x04, 0x12
        /*0086*/ 	.short	(.L_23 - .L_22)
	.align		4
.L_22:
        /*0088*/ 	.word	index@(_Z20matrixSubtractKernelPdPKdS1_)
        /*008c*/ 	.word	0x00000000


	//----- nvinfo : EIATTR_MIN_STACK_SIZE
	.align		4
.L_23:
        /*0090*/ 	.byte	0x04, 0x12
        /*0092*/ 	.short	(.L_25 - .L_24)
	.align		4
.L_24:
        /*0094*/ 	.word	index@(_Z15matrixAddKernelPdPKdS1_)
        /*0098*/ 	.word	0x00000000
.L_25:


//--------------------- .nv.compat                --------------------------
	.section	.nv.compat,"",@"SHT_CUDA_COMPAT_INFO"
	.align	4
        /*0000*/ 	.byte	0x02, 0x09, 0x00, 0x00, 0x02, 0x02, 0x01, 0x00, 0x02, 0x05, 0x05, 0x00, 0x03, 0x07, 0x01, 0x01
        /*0010*/ 	.byte	0x02, 0x03, 0x00, 0x00, 0x02, 0x06, 0x01, 0x00, 0x04, 0x0b, 0x08, 0x00, 0x01, 0x00, 0x00, 0x00
        /*0020*/ 	.byte	0x00, 0x00, 0x00, 0x00


//--------------------- .nv.info._Z18matrixDivideKernelPdPKdS1_ --------------------------
	.section	.nv.info._Z18matrixDivideKernelPdPKdS1_,"",@"SHT_CUDA_INFO"
	.sectionflags	@""
	.align	4


	//----- nvinfo : EIATTR_CUDA_API_VERSION
	.align		4
        /*0000*/ 	.byte	0x04, 0x37
        /*0002*/ 	.short	(.L_27 - .L_26)
.L_26:
        /*0004*/ 	.word	0x00000082


	//----- nvinfo : EIATTR_KPARAM_INFO
	.align		4
.L_27:
        /*0008*/ 	.byte	0x04, 0x17
        /*000a*/ 	.short	(.L_29 - .L_28)
.L_28:
        /*000c*/ 	.word	0x00000000
        /*0010*/ 	.short	0x0002
        /*0012*/ 	.short	0x0010
        /*0014*/ 	.byte	0x00, 0xf5, 0x21, 0x00


	//----- nvinfo : EIATTR_KPARAM_INFO
	.align		4
.L_29:
        /*0018*/ 	.byte	0x04, 0x17
        /*001a*/ 	.short	(.L_31 - .L_30)
.L_30:
        /*001c*/ 	.word	0x00000000
        /*0020*/ 	.short	0x0001
        /*0022*/ 	.short	0x0008
        /*0024*/ 	.byte	0x00, 0xf5, 0x21, 0x00


	//----- nvinfo : EIATTR_KPARAM_INFO
	.align		4
.L_31:
        /*0028*/ 	.byte	0x04, 0x17
        /*002a*/ 	.short	(.L_33 - .L_32)
.L_32:
        /*002c*/ 	.word	0x00000000
        /*0030*/ 	.short	0x0000
        /*0032*/ 	.short	0x0000
        /*0034*/ 	.byte	0x00, 0xf5, 0x21, 0x00


	//----- nvinfo : EIATTR_SPARSE_MMA_MASK
	.align		4
.L_33:
        /*0038*/ 	.byte	0x03, 0x50
        /*003a*/ 	.short	0x0000


	//----- nvinfo : EIATTR_MAXREG_COUNT
	.align		4
        /*003c*/ 	.byte	0x03, 0x1b
        /*003e*/ 	.short	0x00ff


	//----- nvinfo : EIATTR_MERCURY_ISA_VERSION
	.align		4
        /*0040*/ 	.byte	0x03, 0x5f
        /*0042*/ 	.short	0x0101


	//----- nvinfo : EIATTR_VRC_CTA_INIT_COUNT
	.align		4
        /*0044*/ 	.byte	0x02, 0x4a
	.zero		1
	.zero		1


	//----- nvinfo : EIATTR_EXIT_INSTR_OFFSETS
	.align		4
        /*0048*/ 	.byte	0x04, 0x1c
        /*004a*/ 	.short	(.L_35 - .L_34)


	//   ....[0]....
.L_34:
        /*004c*/ 	.word	0x00000060


	//   ....[1]....
        /*0050*/ 	.word	0x000002b0


	//----- nvinfo : EIATTR_CRS_STACK_SIZE
	.align		4
.L_35:
        /*0054*/ 	.byte	0x04, 0x1e
        /*0056*/ 	.short	(.L_37 - .L_36)
.L_36:
        /*0058*/ 	.word	0x00000000


	//----- nvinfo : EIATTR_CBANK_PARAM_SIZE
	.align		4
.L_37:
        /*005c*/ 	.byte	0x03, 0x19
        /*005e*/ 	.short	0x0018


	//----- nvinfo : EIATTR_PARAM_CBANK
	.align		4
        /*0060*/ 	.byte	0x04, 0x0a
        /*0062*/ 	.short	(.L_39 - .L_38)
	.align		4
.L_38:
        /*0064*/ 	.word	index@(.nv.constant0._Z18matrixDivideKernelPdPKdS1_)
        /*0068*/ 	.short	0x0380
        /*006a*/ 	.short	0x0018


	//----- nvinfo : EIATTR_SW_WAR
	.align		4
.L_39:
        /*006c*/ 	.byte	0x04, 0x36
        /*006e*/ 	.short	(.L_41 - .L_40)
.L_40:
        /*0070*/ 	.word	0x00000008
.L_41:


//--------------------- .nv.info._Z20matrixMultiplyKernelPdPKdS1_ --------------------------
	.section	.nv.info._Z20matrixMultiplyKernelPdPKdS1_,"",@"SHT_CUDA_INFO"
	.sectionflags	@""
	.align	4


	//----- nvinfo : EIATTR_CUDA_API_VERSION
	.align		4
        /*0000*/ 	.byte	0x04, 0x37
        /*0002*/ 	.short	(.L_43 - .L_42)
.L_42:
        /*0004*/ 	.word	0x00000082


	//----- nvinfo : EIATTR_KPARAM_INFO
	.align		4
.L_43:
        /*0008*/ 	.byte	0x04, 0x17
        /*000a*/ 	.short	(.L_45 - .L_44)
.L_44:
        /*000c*/ 	.word	0x00000000
        /*0010*/ 	.short	0x0002
        /*0012*/ 	.short	0x0010
        /*0014*/ 	.byte	0x00, 0xf5, 0x21, 0x00


	//----- nvinfo : EIATTR_KPARAM_INFO
	.align		4
.L_45:
        /*0018*/ 	.byte	0x04, 0x17
        /*001a*/ 	.short	(.L_47 - .L_46)
.L_46:
        /*001c*/ 	.word	0x00000000
        /*0020*/ 	.short	0x0001
        /*0022*/ 	.short	0x0008
        /*0024*/ 	.byte	0x00, 0xf5, 0x21, 0x00


	//----- nvinfo : EIATTR_KPARAM_INFO
	.align		4
.L_47:
        /*0028*/ 	.byte	0x04, 0x17
        /*002a*/ 	.short	(.L_49 - .L_48)
.L_48:
        /*002c*/ 	.word	0x00000000
        /*0030*/ 	.short	0x0000
        /*0032*/ 	.short	0x0000
        /*0034*/ 	.byte	0x00, 0xf5, 0x21, 0x00


	//----- nvinfo : EIATTR_SPARSE_MMA_MASK
	.align		4
.L_49:
        /*0038*/ 	.byte	0x03, 0x50
        /*003a*/ 	.short	0x0000


	//----- nvinfo : EIATTR_MAXREG_COUNT
	.align		4
        /*003c*/ 	.byte	0x03, 0x1b
        /*003e*/ 	.short	0x00ff


	//----- nvinfo : EIATTR_MERCURY_ISA_VERSION
	.align		4
        /*0040*/ 	.byte	0x03, 0x5f
        /*0042*/ 	.short	0x0101


	//----- nvinfo : EIATTR_VRC_CTA_INIT_COUNT
	.align		4
        /*0044*/ 	.byte	0x02, 0x4a
	.zero		1
	.zero		1


	//----- nvinfo : EIATTR_EXIT_INSTR_OFFSETS
	.align		4
        /*0048*/ 	.byte	0x04, 0x1c
        /*004a*/ 	.short	(.L_51 - .L_50)


	//   ....[0]....
.L_50:
        /*004c*/ 	.word	0x00000060


	//   ....[1]....
        /*0050*/ 	.word	0x00000170


	//----- nvinfo : EIATTR_CRS_STACK_SIZE
	.align		4
.L_51:
        /*0054*/ 	.byte	0x04, 0x1e
        /*0056*/ 	.short	(.L_53 - .L_52)
.L_52:
        /*0058*/ 	.word	0x00000000


	//----- nvinfo : EIATTR_CBANK_PARAM_SIZE
	.align		4
.L_53:
        /*005c*/ 	.byte	0x03, 0x19
        /*005e*/ 	.short	0x0018


	//----- nvinfo : EIATTR_PARAM_CBANK
	.align		4
        /*0060*/ 	.byte	0x04, 0x0a
        /*0062*/ 	.short	(.L_55 - .L_54)
	.align		4
.L_54:
        /*0064*/ 	.word	index@(.nv.constant0._Z20matrixMultiplyKernelPdPKdS1_)
        /*0068*/ 	.short	0x0380
        /*006a*/ 	.short	0x0018


	//----- nvinfo : EIATTR_SW_WAR
	.align		4
.L_55:
        /*006c*/ 	.byte	0x04, 0x36
        /*006e*/ 	.short	(.L_57 - .L_56)
.L_56:
        /*0070*/ 	.word	0x00000008
.L_57:


//--------------------- .nv.info._Z20matrixSubtractKernelPdPKdS1_ --------------------------
	.section	.nv.info._Z20matrixSubtractKernelPdPKdS1_,"",@"SHT_CUDA_INFO"
	.sectionflags	@""
	.align	4


	//----- nvinfo : EIATTR_CUDA_API_VERSION
	.align		4
        /*0000*/ 	.byte	0x04, 0x37
        /*0002*/ 	.short	(.L_59 - .L_58)
.L_58:
        /*0004*/ 	.word	0x00000082


	//----- nvinfo : EIATTR_KPARAM_INFO
	.align		4
.L_59:
        /*0008*/ 	.byte	0x04, 0x17
        /*000a*/ 	.short	(.L_61 - .L_60)
.L_60:
        /*000c*/ 	.word	0x00000000
        /*0010*/ 	.short	0x0002
        /*0012*/ 	.short	0x0010
        /*0014*/ 	.byte	0x00, 0xf5, 0x21, 0x00


	//----- nvinfo : EIATTR_KPARAM_INFO
	.align		4
.L_61:
        /*0018*/ 	.byte	0x04, 0x17
        /*001a*/ 	.short	(.L_63 - .L_62)
.L_62:
        /*001c*/ 	.word	0x00000000
        /*0020*/ 	.short	0x0001
        /*0022*/ 	.short	0x0008
        /*0024*/ 	.byte	0x00, 0xf5, 0x21, 0x00


	//----- nvinfo : EIATTR_KPARAM_INFO
	.align		4
.L_63:
        /*0028*/ 	.byte	0x04, 0x17
        /*002a*/ 	.short	(.L_65 - .L_64)
.L_64:
        /*002c*/ 	.word	0x00000000
        /*0030*/ 	.short	0x0000
        /*0032*/ 	.short	0x0000
        /*0034*/ 	.byte	0x00, 0xf5, 0x21, 0x00


	//----- nvinfo : EIATTR_SPARSE_MMA_MASK
	.align		4
.L_65:
        /*0038*/ 	.byte	0x03, 0x50
        /*003a*/ 	.short	0x0000


	//----- nvinfo : EIATTR_MAXREG_COUNT
	.align		4
        /*003c*/ 	.byte	0x03, 0x1b
        /*003e*/ 	.short	0x00ff


	//----- nvinfo : EIATTR_MERCURY_ISA_VERSION
	.align		4
        /*0040*/ 	.byte	0x03, 0x5f
        /*0042*/ 	.short	0x0101


	//----- nvinfo : EIATTR_VRC_CTA_INIT_COUNT
	.align		4
        /*0044*/ 	.byte	0x02, 0x4a
	.zero		1
	.zero		1


	//----- nvinfo : EIATTR_EXIT_INSTR_OFFSETS
	.align		4
        /*0048*/ 	.byte	0x04, 0x1c
        /*004a*/ 	.short	(.L_67 - .L_66)


	//   ....[0]....
.L_66:
        /*004c*/ 	.word	0x00000060


	//   ....[1]....
        /*0050*/ 	.word	0x00000170


	//----- nvinfo : EIATTR_CRS_STACK_SIZE
	.align		4
.L_67:
        /*0054*/ 	.byte	0x04, 0x1e
        /*0056*/ 	.short	(.L_69 - .L_68)
.L_68:
        /*0058*/ 	.word	0x00000000


	//----- nvinfo : EIATTR_CBANK_PARAM_SIZE
	.align		4
.L_69:
        /*005c*/ 	.byte	0x03, 0x19
        /*005e*/ 	.short	0x0018


	//----- nvinfo : EIATTR_PARAM_CBANK
	.align		4
        /*0060*/ 	.byte	0x04, 0x0a
        /*0062*/ 	.short	(.L_71 - .L_70)
	.align		4
.L_70:
        /*0064*/ 	.word	index@(.nv.constant0._Z20matrixSubtractKernelPdPKdS1_)
        /*0068*/ 	.short	0x0380
        /*006a*/ 	.short	0x0018


	//----- nvinfo : EIATTR_SW_WAR
	.align		4
.L_71:
        /*006c*/ 	.byte	0x04, 0x36
        /*006e*/ 	.short	(.L_73 - .L_72)
.L_72:
        /*0070*/ 	.word	0x00000008
.L_73:


//--------------------- .nv.info._Z15matrixAddKernelPdPKdS1_ --------------------------
	.section	.nv.info._Z15matrixAddKernelPdPKdS1_,"",@"SHT_CUDA_INFO"
	.sectionflags	@""
	.align	4


	//----- nvinfo : EIATTR_CUDA_API_VERSION
	.align		4
        /*0000*/ 	.byte	0x04, 0x37
        /*0002*/ 	.short	(.L_75 - .L_74)
.L_74:
        /*0004*/ 	.word	0x00000082


	//----- nvinfo : EIATTR_KPARAM_INFO
	.align		4
.L_75:
        /*0008*/ 	.byte	0x04, 0x17
        /*000a*/ 	.short	(.L_77 - .L_76)
.L_76:
        /*000c*/ 	.word	0x00000000
        /*0010*/ 	.short	0x0002
        /*0012*/ 	.short	0x0010
        /*0014*/ 	.byte	0x00, 0xf5, 0x21, 0x00


	//----- nvinfo : EIATTR_KPARAM_INFO
	.align		4
.L_77:
        /*0018*/ 	.byte	0x04, 0x17
        /*001a*/ 	.short	(.L_79 - .L_78)
.L_78:
        /*001c*/ 	.word	0x00000000
        /*0020*/ 	.short	0x0001
        /*0022*/ 	.short	0x0008
        /*0024*/ 	.byte	0x00, 0xf5, 0x21, 0x00


	//----- nvinfo : EIATTR_KPARAM_INFO
	.align		4
.L_79:
        /*0028*/ 	.byte	0x04, 0x17
        /*002a*/ 	.short	(.L_81 - .L_80)
.L_80:
        /*002c*/ 	.word	0x00000000
        /*0030*/ 	.short	0x0000
        /*0032*/ 	.short	0x0000
        /*0034*/ 	.byte	0x00, 0xf5, 0x21, 0x00


	//----- nvinfo : EIATTR_SPARSE_MMA_MASK
	.align		4
.L_81:
        /*0038*/ 	.byte	0x03, 0x50
        /*003a*/ 	.short	0x0000


	//----- nvinfo : EIATTR_MAXREG_COUNT
	.align		4
        /*003c*/ 	.byte	0x03, 0x1b
        /*003e*/ 	.short	0x00ff


	//----- nvinfo : EIATTR_MERCURY_ISA_VERSION
	.align		4
        /*0040*/ 	.byte	0x03, 0x5f
        /*0042*/ 	.short	0x0101


	//----- nvinfo : EIATTR_VRC_CTA_INIT_COUNT
	.align		4
        /*0044*/ 	.byte	0x02, 0x4a
	.zero		1
	.zero		1


	//----- nvinfo : EIATTR_EXIT_INSTR_OFFSETS
	.align		4
        /*0048*/ 	.byte	0x04, 0x1c
        /*004a*/ 	.short	(.L_83 - .L_82)


	//   ....[0]....
.L_82:
        /*004c*/ 	.word	0x00000060


	//   ....[1]....
        /*0050*/ 	.word	0x00000170


	//----- nvinfo : EIATTR_CRS_STACK_SIZE
	.align		4
.L_83:
        /*0054*/ 	.byte	0x04, 0x1e
        /*0056*/ 	.short	(.L_85 - .L_84)
.L_84:
        /*0058*/ 	.word	0x00000000


	//----- nvinfo : EIATTR_CBANK_PARAM_SIZE
	.align		4
.L_85:
        /*005c*/ 	.byte	0x03, 0x19
        /*005e*/ 	.short	0x0018


	//----- nvinfo : EIATTR_PARAM_CBANK
	.align		4
        /*0060*/ 	.byte	0x04, 0x0a
        /*0062*/ 	.short	(.L_87 - .L_86)
	.align		4
.L_86:
        /*0064*/ 	.word	index@(.nv.constant0._Z15matrixAddKernelPdPKdS1_)
        /*0068*/ 	.short	0x0380
        /*006a*/ 	.short	0x0018


	//----- nvinfo : EIATTR_SW_WAR
	.align		4
.L_87:
        /*006c*/ 	.byte	0x04, 0x36
        /*006e*/ 	.short	(.L_89 - .L_88)
.L_88:
        /*0070*/ 	.word	0x00000008
.L_89:


//--------------------- .nv.callgraph             --------------------------
	.section	.nv.callgraph,"",@"SHT_CUDA_CALLGRAPH"
	.align	4
	.sectionentsize	8
	.align		4
        /*0000*/ 	.word	0x00000000
	.align		4
        /*0004*/ 	.word	0xffffffff
	.align		4
        /*0008*/ 	.word	0x00000000
	.align		4
        /*000c*/ 	.word	0xfffffffe
	.align		4
        /*0010*/ 	.word	0x00000000
	.align		4
        /*0014*/ 	.word	0xfffffffd
	.align		4
        /*0018*/ 	.word	0x00000000
	.align		4
        /*001c*/ 	.word	0xfffffffc


//--------------------- .text._Z18matrixDivideKernelPdPKdS1_ --------------------------
	.section	.text._Z18matrixDivideKernelPdPKdS1_,"ax",@progbits
	.align	128
        .global         _Z18matrixDivideKernelPdPKdS1_
        .type           _Z18matrixDivideKernelPdPKdS1_,@function
        .size           _Z18matrixDivideKernelPdPKdS1_,(.L_x_15 - _Z18matrixDivideKernelPdPKdS1_)
        .other          _Z18matrixDivideKernelPdPKdS1_,@"STO_CUDA_ENTRY STV_DEFAULT"
_Z18matrixDivideKernelPdPKdS1_:
.text._Z18matrixDivideKernelPdPKdS1_:
[----:B------:R-:W-:Y:S01]  /*0000*/  LDC R1, c[0x0][0x37c] ;  /* 0x0000df00ff017b82 */ /* 0x000fe20000000800 */
[----:B------:R-:W0:Y:S07]  /*0010*/  S2R R2, SR_TID.X ;  /* 0x0000000000027919 */ /* 0x000e2e0000002100 */
[----:B------:R-:W0:Y:S08]  /*0020*/  S2UR UR4, SR_CTAID.X ;  /* 0x00000000000479c3 */ /* 0x000e300000002500 */
[----:B------:R-:W0:Y:S02]  /*0030*/  LDC R3, c[0x0][0x360] ;  /* 0x0000d800ff037b82 */ /* 0x000e240000000800 */
[----:B0-----:R-:W-:-:S05]  /*0040*/  IMAD R2, R3, UR4, R2 ;  /* 0x0000000403027c24 */ /* 0x001fca000f8e0202 */
[----:B------:R-:W-:-:S13]  /*0050*/  ISETP.GT.AND P0, PT, R2, 0x827fff, PT ;  /* 0x00827fff0200780c */ /* 0x000fda0003f04270 */
[----:B------:R-:W-:Y:S05]  /*0060*/  @P0 EXIT ;  /* 0x000000000000094d */ /* 0x000fea0003800000 */
[----:B------:R-:W0:Y:S01]  /*0070*/  LDC.64 R16, c[0x0][0x388] ;  /* 0x0000e200ff107b82 */ /* 0x000e220000000a00 */
[----:B------:R-:W1:Y:S01]  /*0080*/  LDCU UR4, c[0x0][0x370] ;  /* 0x00006e00ff0477ac */ /* 0x000e620008000800 */
[----:B------:R-:W2:Y:S06]  /*0090*/  LDCU.64 UR6, c[0x0][0x358] ;  /* 0x00006b00ff0677ac */ /* 0x000eac0008000a00 */
[----:B------:R-:W3:Y:S08]  /*00a0*/  LDC.64 R14, c[0x0][0x390] ;  /* 0x0000e400ff0e7b82 */ /* 0x000ef00000000a00 */
[----:B------:R-:W4:Y:S01]  /*00b0*/  LDC.64 R12, c[0x0][0x380] ;  /* 0x0000e000ff0c7b82 */ /* 0x000f220000000a00 */
[----:B-1----:R-:W-:-:S07]  /*00c0*/  IMAD R3, R3, UR4, RZ ;  /* 0x0000000403037c24 */ /* 0x002fce000f8e02ff */
.L_x_2:
[----:B---3--:R-:W-:-:S06]  /*00d0*/  IMAD.WIDE R28, R2, 0x8, R14 ;  /* 0x00000008021c7825 */ /* 0x008fcc00078e020e */
[----:B--2---:R-:W2:Y:S01]  /*00e0*/  LDG.E.64 R28, desc[UR6][R28.64] ;  /* 0x000000061c1c7981 */ /* 0x004ea2000c1e1b00 */
[----:B0-----:R-:W-:-:S06]  /*00f0*/  IMAD.WIDE R20, R2, 0x8, R16 ;  /* 0x0000000802147825 */ /* 0x001fcc00078e0210 */
[----:B------:R-:W3:Y:S01]  /*0100*/  LDG.E.64 R20, desc[UR6][R20.64] ;  /* 0x0000000614147981 */ /* 0x000ee2000c1e1b00 */
[----:B-1----:R-:W-:Y:S01]  /*0110*/  IMAD.MOV.U32 R4, RZ, RZ, 0x1 ;  /* 0x00000001ff047424 */ /* 0x002fe200078e00ff */
[----:B------:R-:W-:Y:S01]  /*0120*/  BSSY.RECONVERGENT B0, `(.L_x_0) ;  /* 0x0000015000007945 */ /* 0x000fe20003800200 */
[----:B--2---:R-:W0:Y:S01]  /*0130*/  MUFU.RCP64H R5, R29 ;  /* 0x0000001d00057308 */ /* 0x004e220000001800 */
[----:B---3--:R-:W-:-:S03]  /*0140*/  FSETP.GEU.AND P2, PT, |R21|, 6.5827683646048100446e-37, PT ;  /* 0x036000001500780b */ /* 0x008fc60003f4e200 */
[----:B0-----:R-:W-:-:S08]  /*0150*/  DFMA R6, -R28, R4, 1 ;  /* 0x3ff000001c06742b */ /* 0x001fd00000000104 */
[----:B------:R-:W-:-:S08]  /*0160*/  DFMA R6, R6, R6, R6 ;  /* 0x000000060606722b */ /* 0x000fd00000000006 */
[----:B------:R-:W-:-:S08]  /*0170*/  DFMA R6, R4, R6, R4 ;  /* 0x000000060406722b */ /* 0x000fd00000000004 */
[----:B------:R-:W-:-:S08]  /*0180*/  DFMA R4, -R28, R6, 1 ;  /* 0x3ff000001c04742b */ /* 0x000fd00000000106 */
[----:B------:R-:W-:-:S08]  /*0190*/  DFMA R4, R6, R4, R6 ;  /* 0x000000040604722b */ /* 0x000fd00000000006 */
[----:B------:R-:W-:-:S08]  /*01a0*/  DMUL R6, R20, R4 ;  /* 0x0000000414067228 */ /* 0x000fd00000000000 */
[----:B------:R-:W-:-:S08]  /*01b0*/  DFMA R8, -R28, R6, R20 ;  /* 0x000000061c08722b */ /* 0x000fd00000000114 */
[----:B------:R-:W-:Y:S01]  /*01c0*/  DFMA R6, R4, R8, R6 ;  /* 0x000000080406722b */ /* 0x000fe20000000006 */
[--C-:B------:R-:W-:Y:S02]  /*01d0*/  IMAD.MOV.U32 R4, RZ, RZ, R2.reuse ;  /* 0x000000ffff047224 */ /* 0x100fe400078e0002 */
[----:B------:R-:W-:-:S05]  /*01e0*/  IMAD.IADD R2, R3, 0x1, R2 ;  /* 0x0000000103027824 */ /* 0x000fca00078e0202 */
[----:B------:R-:W-:Y:S02]  /*01f0*/  ISETP.GE.AND P1, PT, R2, 0x828000, PT ;  /* 0x008280000200780c */ /* 0x000fe40003f26270 */
[----:B------:R-:W-:-:S05]  /*0200*/  FFMA R0, RZ, R29, R7 ;  /* 0x0000001dff007223 */ /* 0x000fca0000000007 */
[----:B------:R-:W-:-:S13]  /*0210*/  FSETP.GT.AND P0, PT, |R0|, 1.469367938527859385e-39, PT ;  /* 0x001000000000780b */ /* 0x000fda0003f04200 */
[----:B------:R-:W-:Y:S05]  /*0220*/  @P0 BRA P2, `(.L_x_1) ;  /* 0x0000000000100947 */ /* 0x000fea0001000000 */
[----:B------:R-:W-:-:S07]  /*0230*/  MOV R0, 0x250 ;  /* 0x0000025000007802 */ /* 0x000fce0000000f00 */
[----:B----4-:R-:W-:Y:S05]  /*0240*/  CALL.REL.NOINC `($__internal_0_$__cuda_sm20_div_rn_f64_full) ;  /* 0x00000000001c7944 */ /* 0x010fea0003c00000 */
[----:B------:R-:W-:Y:S02]  /*0250*/  IMAD.MOV.U32 R6, RZ, RZ, R20 ;  /* 0x000000ffff067224 */ /* 0x000fe400078e0014 */
[----:B------:R-:W-:-:S07]  /*0260*/  IMAD.MOV.U32 R7, RZ, RZ, R21 ;  /* 0x000000ffff077224 */ /* 0x000fce00078e0015 */
.L_x_1:
[----:B------:R-:W-:Y:S05]  /*0270*/  BSYNC.RECONVERGENT B0 ;  /* 0x0000000000007941 */ /* 0x000fea0003800200 */
.L_x_0:
[----:B----4-:R-:W-:-:S05]  /*0280*/  IMAD.WIDE R4, R4, 0x8, R12 ;  /* 0x0000000804047825 */ /* 0x010fca00078e020c */
[----:B------:R1:W-:Y:S01]  /*0290*/  STG.E.64 desc[UR6][R4.64], R6 ;  /* 0x0000000604007986 */ /* 0x0003e2000c101b06 */
[----:B------:R-:W-:Y:S05]  /*02a0*/  @!P1 BRA `(.L_x_2) ;  /* 0xfffffffc00889947 */ /* 0x000fea000383ffff */
[----:B------:R-:W-:Y:S05]  /*02b0*/  EXIT ;  /* 0x000000000000794d */ /* 0x000fea0003800000 */
        .weak           $__internal_0_$__cuda_sm20_div_rn_f64_full
        .type           $__internal_0_$__cuda_sm20_div_rn_f64_full,@function
        .size           $__internal_0_$__cuda_sm20_div_rn_f64_full,(.L_x_15 - $__internal_0_$__cuda_sm20_div_rn_f64_full)
$__internal_0_$__cuda_sm20_div_rn_f64_full:
[C---:B------:R-:W-:Y:S01]  /*02c0*/  FSETP.GEU.AND P0, PT, |R29|.reuse, 1.469367938527859385e-39, PT ;  /* 0x001000001d00780b */ /* 0x040fe20003f0e200 */
[--C-:B------:R-:W-:Y:S01]  /*02d0*/  IMAD.MOV.U32 R8, RZ, RZ, R28.reuse ;  /* 0x000000ffff087224 */ /* 0x100fe200078e001c */
[C---:B------:R-:W-:Y:S01]  /*02e0*/  LOP3.LUT R10, R29.reuse, 0x800fffff, RZ, 0xc0, !PT ;  /* 0x800fffff1d0a7812 */ /* 0x040fe200078ec0ff */
[----:B------:R-:W-:Y:S01]  /*02f0*/  IMAD.MOV.U32 R9, RZ, RZ, R29 ;  /* 0x000000ffff097224 */ /* 0x000fe200078e001d */
[----:B------:R-:W-:Y:S01]  /*0300*/  BSSY.RECONVERGENT B1, `(.L_x_3) ;  /* 0x0000057000017945 */ /* 0x000fe20003800200 */
[----:B------:R-:W-:Y:S01]  /*0310*/  IMAD.MOV.U32 R7, RZ, RZ, R21 ;  /* 0x000000ffff077224 */ /* 0x000fe200078e0015 */
[----:B------:R-:W-:Y:S01]  /*0320*/  LOP3.LUT R11, R10, 0x3ff00000, RZ, 0xfc, !PT ;  /* 0x3ff000000a0b7812 */ /* 0x000fe200078efcff */
[----:B------:R-:W-:Y:S01]  /*0330*/  IMAD.MOV.U32 R10, RZ, RZ, R28 ;  /* 0x000000ffff0a7224 */ /* 0x000fe200078e001c */
[----:B------:R-:W-:Y:S01]  /*0340*/  LOP3.LUT R28, R29, 0x7ff00000, RZ, 0xc0, !PT ;  /* 0x7ff000001d1c7812 */ /* 0x000fe200078ec0ff */
[----:B------:R-:W-:Y:S01]  /*0350*/  IMAD.MOV.U32 R18, RZ, RZ, 0x1 ;  /* 0x00000001ff127424 */ /* 0x000fe200078e00ff */
[C---:B------:R-:W-:Y:S01]  /*0360*/  FSETP.GEU.AND P3, PT, |R7|.reuse, 1.469367938527859385e-39, PT ;  /* 0x001000000700780b */ /* 0x040fe20003f6e200 */
[----:B------:R-:W-:Y:S01]  /*0370*/  IMAD.MOV.U32 R6, RZ, RZ, R20 ;  /* 0x000000ffff067224 */ /* 0x000fe200078e0014 */
[----:B------:R-:W-:Y:S01]  /*0380*/  LOP3.LUT R5, R7, 0x7ff00000, RZ, 0xc0, !PT ;  /* 0x7ff0000007057812 */ /* 0x000fe200078ec0ff */
[----:B------:R-:W-:Y:S01]  /*0390*/  @!P0 DMUL R10, R8, 8.98846567431157953865e+307 ;  /* 0x7fe00000080a8828 */ /* 0x000fe20000000000 */
[----:B------:R-:W-:-:S02]  /*03a0*/  IMAD.MOV.U32 R26, RZ, RZ, 0x1ca00000 ;  /* 0x1ca00000ff1a7424 */ /* 0x000fc400078e00ff */
[----:B------:R-:W-:-:S03]  /*03b0*/  ISETP.GE.U32.AND P2, PT, R5, R28, PT ;  /* 0x0000001c0500720c */ /* 0x000fc60003f46070 */
[----:B------:R-:W0:Y:S04]  /*03c0*/  MUFU.RCP64H R19, R11 ;  /* 0x0000000b00137308 */ /* 0x000e280000001800 */
[----:B------:R-:W-:Y:S02]  /*03d0*/  @!P3 LOP3.LUT R20, R9, 0x7ff00000, RZ, 0xc0, !PT ;  /* 0x7ff000000914b812 */ /* 0x000fe400078ec0ff */
[----:B------:R-:W-:Y:S02]  /*03e0*/  @!P0 LOP3.LUT R28, R11, 0x7ff00000, RZ, 0xc0, !PT ;  /* 0x7ff000000b1c8812 */ /* 0x000fe400078ec0ff */
[----:B------:R-:W-:-:S04]  /*03f0*/  @!P3 ISETP.GE.U32.AND P4, PT, R5, R20, PT ;  /* 0x000000140500b20c */ /* 0x000fc80003f86070 */
[----:B------:R-:W-:-:S04]  /*0400*/  @!P3 SEL R21, R26, 0x63400000, !P4 ;  /* 0x634000001a15b807 */ /* 0x000fc80006000000 */
[----:B------:R-:W-:Y:S01]  /*0410*/  @!P3 LOP3.LUT R24, R21, 0x80000000, R7, 0xf8, !PT ;  /* 0x800000001518b812 */ /* 0x000fe200078ef807 */
[----:B0-----:R-:W-:-:S03]  /*0420*/  DFMA R22, R18, -R10, 1 ;  /* 0x3ff000001216742b */ /* 0x001fc6000000080a */
[----:B------:R-:W-:Y:S01]  /*0430*/  @!P3 LOP3.LUT R25, R24, 0x100000, RZ, 0xfc, !PT ;  /* 0x001000001819b812 */ /* 0x000fe200078efcff */
[----:B------:R-:W-:-:S04]  /*0440*/  @!P3 IMAD.MOV.U32 R24, RZ, RZ, RZ ;  /* 0x000000ffff18b224 */ /* 0x000fc800078e00ff */
[----:B------:R-:W-:-:S08]  /*0450*/  DFMA R22, R22, R22, R22 ;  /* 0x000000161616722b */ /* 0x000fd00000000016 */
[----:B------:R-:W-:Y:S01]  /*0460*/  DFMA R22, R18, R22, R18 ;  /* 0x000000161216722b */ /* 0x000fe20000000012 */
[----:B------:R-:W-:Y:S01]  /*0470*/  SEL R19, R26, 0x63400000, !P2 ;  /* 0x634000001a137807 */ /* 0x000fe20005000000 */
[----:B------:R-:W-:-:S03]  /*0480*/  IMAD.MOV.U32 R18, RZ, RZ, R6 ;  /* 0x000000ffff127224 */ /* 0x000fc600078e0006 */
[----:B------:R-:W-:-:S03]  /*0490*/  LOP3.LUT R19, R19, 0x800fffff, R7, 0xf8, !PT ;  /* 0x800fffff13137812 */ /* 0x000fc600078ef807 */
[----:B------:R-:W-:-:S03]  /*04a0*/  DFMA R20, R22, -R10, 1 ;  /* 0x3ff000001614742b */ /* 0x000fc6000000080a */
[----:B------:R-:W-:-:S05]  /*04b0*/  @!P3 DFMA R18, R18, 2, -R24 ;  /* 0x400000001212b82b */ /* 0x000fca0000000818 */
[----:B------:R-:W-:-:S08]  /*04c0*/  DFMA R20, R22, R20, R22 ;  /* 0x000000141614722b */ /* 0x000fd00000000016 */
[----:B------:R-:W-:-:S08]  /*04d0*/  DMUL R22, R20, R18 ;  /* 0x0000001214167228 */ /* 0x000fd00000000000 */
[----:B------:R-:W-:-:S08]  /*04e0*/  DFMA R24, R22, -R10, R18 ;  /* 0x8000000a1618722b */ /* 0x000fd00000000012 */
[----:B------:R-:W-:Y:S01]  /*04f0*/  DFMA R24, R20, R24, R22 ;  /* 0x000000181418722b */ /* 0x000fe20000000016 */
[----:B------:R-:W-:Y:S01]  /*0500*/  IMAD.MOV.U32 R23, RZ, RZ, R5 ;  /* 0x000000ffff177224 */ /* 0x000fe200078e0005 */
[----:B------:R-:W-:-:S05]  /*0510*/  @!P3 LOP3.LUT R23, R19, 0x7ff00000, RZ, 0xc0, !PT ;  /* 0x7ff000001317b812 */ /* 0x000fca00078ec0ff */
[----:B------:R-:W-:-:S05]  /*0520*/  VIADD R20, R23, 0xffffffff ;  /* 0xffffffff17147836 */ /* 0x000fca0000000000 */
[----:B------:R-:W-:Y:S01]  /*0530*/  ISETP.GT.U32.AND P0, PT, R20, 0x7feffffe, PT ;  /* 0x7feffffe1400780c */ /* 0x000fe20003f04070 */
[----:B------:R-:W-:-:S05]  /*0540*/  VIADD R20, R28, 0xffffffff ;  /* 0xffffffff1c147836 */ /* 0x000fca0000000000 */
[----:B------:R-:W-:-:S13]  /*0550*/  ISETP.GT.U32.OR P0, PT, R20, 0x7feffffe, P0 ;  /* 0x7feffffe1400780c */ /* 0x000fda0000704470 */
[----:B------:R-:W-:Y:S05]  /*0560*/  @P0 BRA `(.L_x_4) ;  /* 0x00000000006c0947 */ /* 0x000fea0003800000 */
[----:B------:R-:W-:-:S04]  /*0570*/  LOP3.LUT R20, R9, 0x7ff00000, RZ, 0xc0, !PT ;  /* 0x7ff0000009147812 */ /* 0x000fc800078ec0ff */
[CC--:B------:R-:W-:Y:S02]  /*0580*/  VIADDMNMX R6, R5.reuse, -R20.reuse, 0xb9600000, !PT ;  /* 0xb960000005067446 */ /* 0x0c0fe40007800914 */
[----:B------:R-:W-:Y:S02]  /*0590*/  ISETP.GE.U32.AND P0, PT, R5, R20, PT ;  /* 0x000000140500720c */ /* 0x000fe40003f06070 */
[----:B------:R-:W-:Y:S01]  /*05a0*/  VIMNMX R5, PT, PT, R6, 0x46a00000, PT ;  /* 0x46a0000006057848 */ /* 0x000fe20003fe0100 */
[----:B------:R-:W-:Y:S01]  /*05b0*/  IMAD.MOV.U32 R6, RZ, RZ, RZ ;  /* 0x000000ffff067224 */ /* 0x000fe200078e00ff */
[----:B------:R-:W-:-:S05]  /*05c0*/  SEL R26, R26, 0x63400000, !P0 ;  /* 0x634000001a1a7807 */ /* 0x000fca0004000000 */
[----:B------:R-:W-:-:S04]  /*05d0*/  IMAD.IADD R5, R5, 0x1, -R26 ;  /* 0x0000000105057824 */ /* 0x000fc800078e0a1a */
[----:B------:R-:W-:-:S06]  /*05e0*/  VIADD R7, R5, 0x7fe00000 ;  /* 0x7fe0000005077836 */ /* 0x000fcc0000000000 */
[----:B------:R-:W-:-:S10]  /*05f0*/  DMUL R20, R24, R6 ;  /* 0x0000000618147228 */ /* 0x000fd40000000000 */
[----:B------:R-:W-:-:S13]  /*0600*/  FSETP.GTU.AND P0, PT, |R21|, 1.469367938527859385e-39, PT ;  /* 0x001000001500780b */ /* 0x000fda0003f0c200 */
[----:B------:R-:W-:Y:S05]  /*0610*/  @P0 BRA `(.L_x_5) ;  /* 0x0000000000940947 */ /* 0x000fea0003800000 */
[----:B------:R-:W-:Y:S01]  /*0620*/  DFMA R10, R24, -R10, R18 ;  /* 0x8000000a180a722b */ /* 0x000fe20000000012 */
[----:B------:R-:W-:-:S09]  /*0630*/  IMAD.MOV.U32 R8, RZ, RZ, RZ ;  /* 0x000000ffff087224 */ /* 0x000fd200078e00ff */
[C---:B------:R-:W-:Y:S02]  /*0640*/  FSETP.NEU.AND P0, PT, R11.reuse, RZ, PT ;  /* 0x000000ff0b00720b */ /* 0x040fe40003f0d000 */
[----:B------:R-:W-:-:S04]  /*0650*/  LOP3.LUT R19, R11, 0x80000000, R9, 0x48, !PT ;  /* 0x800000000b137812 */ /* 0x000fc800078e4809 */
[----:B------:R-:W-:-:S07]  /*0660*/  LOP3.LUT R9, R19, R7, RZ, 0xfc, !PT ;  /* 0x0000000713097212 */ /* 0x000fce00078efcff */
[----:B------:R-:W-:Y:S05]  /*0670*/  @!P0 BRA `(.L_x_5) ;  /* 0x00000000007c8947 */ /* 0x000fea0003800000 */
[----:B------:R-:W-:Y:S01]  /*0680*/  IMAD.MOV R7, RZ, RZ, -R5 ;  /* 0x000000ffff077224 */ /* 0x000fe200078e0a05 */
[----:B------:R-:W-:Y:S01]  /*0690*/  DMUL.RP R8, R24, R8 ;  /* 0x0000000818087228 */ /* 0x000fe20000008000 */
[----:B------:R-:W-:Y:S01]  /*06a0*/  IMAD.MOV.U32 R6, RZ, RZ, RZ ;  /* 0x000000ffff067224 */ /* 0x000fe200078e00ff */
[----:B------:R-:W-:-:S05]  /*06b0*/  IADD3 R5, PT, PT, -R5, -0x43300000, RZ ;  /* 0xbcd0000005057810 */ /* 0x000fca0007ffe1ff */
[----:B------:R-:W-:-:S03]  /*06c0*/  DFMA R6, R20, -R6, R24 ;  /* 0x800000061406722b */ /* 0x000fc60000000018 */
[----:B------:R-:W-:-:S07]  /*06d0*/  LOP3.LUT R19, R9, R19, RZ, 0x3c, !PT ;  /* 0x0000001309137212 */ /* 0x000fce00078e3cff */
[----:B------:R-:W-:-:S04]  /*06e0*/  FSETP.NEU.AND P0, PT, |R7|, R5, PT ;  /* 0x000000050700720b */ /* 0x000fc80003f0d200 */
[----:B------:R-:W-:Y:S02]  /*06f0*/  FSEL R20, R8, R20, !P0 ;  /* 0x0000001408147208 */ /* 0x000fe40004000000 */
[----:B------:R-:W-:Y:S01]  /*0700*/  FSEL R21, R19, R21, !P0 ;  /* 0x0000001513157208 */ /* 0x000fe20004000000 */
[----:B------:R-:W-:Y:S06]  /*0710*/  BRA `(.L_x_5) ;  /* 0x0000000000547947 */ /* 0x000fec0003800000 */
.L_x_4:
[----:B------:R-:W-:-:S14]  /*0720*/  DSETP.NAN.AND P0, PT, R6, R6, PT ;  /* 0x000000060600722a */ /* 0x000fdc0003f08000 */
[----:B------:R-:W-:Y:S05]  /*0730*/  @P0 BRA `(.L_x_6) ;  /* 0x0000000000440947 */ /* 0x000fea0003800000 */
[----:B------:R-:W-:-:S14]  /*0740*/  DSETP.NAN.AND P0, PT, R8, R8, PT ;  /* 0x000000080800722a */ /* 0x000fdc0003f08000 */
[----:B------:R-:W-:Y:S05]  /*0750*/  @P0 BRA `(.L_x_7) ;  /* 0x0000000000300947 */ /* 0x000fea0003800000 */
[----:B------:R-:W-:Y:S01]  /*0760*/  ISETP.NE.AND P0, PT, R23, R28, PT ;  /* 0x0000001c1700720c */ /* 0x000fe20003f05270 */
[----:B------:R-:W-:Y:S02]  /*0770*/  IMAD.MOV.U32 R20, RZ, RZ, 0x0 ;  /* 0x00000000ff147424 */ /* 0x000fe400078e00ff */
[----:B------:R-:W-:-:S10]  /*0780*/  IMAD.MOV.U32 R21, RZ, RZ, -0x80000 ;  /* 0xfff80000ff157424 */ /* 0x000fd400078e00ff */
[----:B------:R-:W-:Y:S05]  /*0790*/  @!P0 BRA `(.L_x_5) ;  /* 0x0000000000348947 */ /* 0x000fea0003800000 */
[----:B------:R-:W-:Y:S02]  /*07a0*/  ISETP.NE.AND P0, PT, R23, 0x7ff00000, PT ;  /* 0x7ff000001700780c */ /* 0x000fe40003f05270 */
[----:B------:R-:W-:Y:S02]  /*07b0*/  LOP3.LUT R21, R7, 0x80000000, R9, 0x48, !PT ;  /* 0x8000000007157812 */ /* 0x000fe400078e4809 */
[----:B------:R-:W-:-:S13]  /*07c0*/  ISETP.EQ.OR P0, PT, R28, RZ, !P0 ;  /* 0x000000ff1c00720c */ /* 0x000fda0004702670 */
[----:B------:R-:W-:Y:S01]  /*07d0*/  @P0 LOP3.LUT R5, R21, 0x7ff00000, RZ, 0xfc, !PT ;  /* 0x7ff0000015050812 */ /* 0x000fe200078efcff */
[----:B------:R-:W-:Y:S02]  /*07e0*/  @!P0 IMAD.MOV.U32 R20, RZ, RZ, RZ ;  /* 0x000000ffff148224 */ /* 0x000fe400078e00ff */
[----:B------:R-:W-:Y:S02]  /*07f0*/  @P0 IMAD.MOV.U32 R20, RZ, RZ, RZ ;  /* 0x000000ffff140224 */ /* 0x000fe400078e00ff */
[----:B------:R-:W-:Y:S01]  /*0800*/  @P0 IMAD.MOV.U32 R21, RZ, RZ, R5 ;  /* 0x000000ffff150224 */ /* 0x000fe200078e0005 */
[----:B------:R-:W-:Y:S06]  /*0810*/  BRA `(.L_x_5) ;  /* 0x0000000000147947 */ /* 0x000fec0003800000 */
.L_x_7:
[----:B------:R-:W-:Y:S01]  /*0820*/  LOP3.LUT R21, R9, 0x80000, RZ, 0xfc, !PT ;  /* 0x0008000009157812 */ /* 0x000fe200078efcff */
[----:B------:R-:W-:Y:S01]  /*0830*/  IMAD.MOV.U32 R20, RZ, RZ, R8 ;  /* 0x000000ffff147224 */ /* 0x000fe200078e0008 */
[----:B------:R-:W-:Y:S06]  /*0840*/  BRA `(.L_x_5) ;  /* 0x0000000000087947 */ /* 0x000fec0003800000 */
.L_x_6:
[----:B------:R-:W-:Y:S01]  /*0850*/  LOP3.LUT R21, R7, 0x80000, RZ, 0xfc, !PT ;  /* 0x0008000007157812 */ /* 0x000fe200078efcff */
[----:B------:R-:W-:-:S07]  /*0860*/  IMAD.MOV.U32 R20, RZ, RZ, R6 ;  /* 0x000000ffff147224 */ /* 0x000fce00078e0006 */
.L_x_5:
[----:B------:R-:W-:Y:S05]  /*0870*/  BSYNC.RECONVERGENT B1 ;  /* 0x0000000000017941 */ /* 0x000fea0003800200 */
.L_x_3:
[----:B------:R-:W-:Y:S02]  /*0880*/  IMAD.MOV.U32 R6, RZ, RZ, R0 ;  /* 0x000000ffff067224 */ /* 0x000fe400078e0000 */
[----:B------:R-:W-:-:S04]  /*0890*/  IMAD.MOV.U32 R7, RZ, RZ, 0x0 ;  /* 0x00000000ff077424 */ /* 0x000fc800078e00ff */
[----:B------:R-:W-:Y:S05]  /*08a0*/  RET.REL.NODEC R6 `(_Z18matrixDivideKernelPdPKdS1_) ;  /* 0xfffffff406d47950 */ /* 0x000fea0003c3ffff */
.L_x_8:
[----:B------:R-:W-:-:S00]  /*08b0*/  BRA `(.L_x_8) ;  /* 0xfffffffc00fc7947 */ /* 0x000fc0000383ffff */
[----:B------:R-:W-:-:S00]  /*08c0*/  NOP ;  /* 0x0000000000007918 */ /* 0x000fc00000000000 */
        /* <DEDUP_REMOVED lines=11> */
.L_x_15:


//--------------------- .text._Z20matrixMultiplyKernelPdPKdS1_ --------------------------
	.section	.text._Z20matrixMultiplyKernelPdPKdS1_,"ax",@progbits
	.align	128
        .global         _Z20matrixMultiplyKernelPdPKdS1_
        .type           _Z20matrixMultiplyKernelPdPKdS1_,@function
        .size           _Z20matrixMultiplyKernelPdPKdS1_,(.L_x_17 - _Z20matrixMultiplyKernelPdPKdS1_)
        .other          _Z20matrixMultiplyKernelPdPKdS1_,@"STO_CUDA_ENTRY STV_DEFAULT"
_Z20matrixMultiplyKernelPdPKdS1_:
.text._Z20matrixMultiplyKernelPdPKdS1_:
        /* <DEDUP_REMOVED lines=13> */
.L_x_9:
[----:B----4-:R-:W-:-:S04]  /*00d0*/  IMAD.WIDE R2, R0, 0x8, R10 ;  /* 0x0000000800027825 */ /* 0x010fc800078e020a */
[C---:B0-----:R-:W-:Y:S02]  /*00e0*/  IMAD.WIDE R4, R0.reuse, 0x8, R12 ;  /* 0x0000000800047825 */ /* 0x041fe400078e020c */
[----:B--2---:R-:W2:Y:S04]  /*00f0*/  LDG.E.64 R2, desc[UR6][R2.64] ;  /* 0x0000000602027981 */ /* 0x004ea8000c1e1b00 */
[----:B------:R-:W2:Y:S01]  /*0100*/  LDG.E.64 R4, desc[UR6][R4.64] ;  /* 0x0000000604047981 */ /* 0x000ea2000c1e1b00 */
[----:B-1-3--:R-:W-:Y:S01]  /*0110*/  IMAD.WIDE R8, R0, 0x8, R14 ;  /* 0x0000000800087825 */ /* 0x00afe200078e020e */
[----:B------:R-:W-:-:S04]  /*0120*/  IADD3 R0, PT, PT, R17, R0, RZ ;  /* 0x0000000011007210 */ /* 0x000fc80007ffe0ff */
[----:B------:R-:W-:Y:S01]  /*0130*/  ISETP.GE.AND P0, PT, R0, 0x828000, PT ;  /* 0x008280000000780c */ /* 0x000fe20003f06270 */
[----:B--2---:R-:W-:-:S07]  /*0140*/  DMUL R6, R2, R4 ;  /* 0x0000000402067228 */ /* 0x004fce0000000000 */
[----:B------:R1:W-:Y:S05]  /*0150*/  STG.E.64 desc[UR6][R8.64], R6 ;  /* 0x0000000608007986 */ /* 0x0003ea000c101b06 */
[----:B------:R-:W-:Y:S05]  /*0160*/  @!P0 BRA `(.L_x_9) ;  /* 0xfffffffc00d88947 */ /* 0x000fea000383ffff */
[----:B------:R-:W-:Y:S05]  /*0170*/  EXIT ;  /* 0x000000000000794d */ /* 0x000fea0003800000 */
.L_x_10:
        /* <DEDUP_REMOVED lines=16> */
.L_x_17:


//--------------------- .text._Z20matrixSubtractKernelPdPKdS1_ --------------------------
	.section	.text._Z20matrixSubtractKernelPdPKdS1_,"ax",@progbits
	.align	128
        .global         _Z20matrixSubtractKernelPdPKdS1_
        .type           _Z20matrixSubtractKernelPdPKdS1_,@function
        .size           _Z20matrixSubtractKernelPdPKdS1_,(.L_x_18 - _Z20matrixSubtractKernelPdPKdS1_)
        .other          _Z20matrixSubtractKernelPdPKdS1_,@"STO_CUDA_ENTRY STV_DEFAULT"
_Z20matrixSubtractKernelPdPKdS1_:
.text._Z20matrixSubtractKernelPdPKdS1_:
        /* <DEDUP_REMOVED lines=13> */
.L_x_11:
[----:B----4-:R-:W-:-:S04]  /*00d0*/  IMAD.WIDE R2, R0, 0x8, R10 ;  /* 0x0000000800027825 */ /* 0x010fc800078e020a */
[C---:B0-----:R-:W-:Y:S02]  /*00e0*/  IMAD.WIDE R4, R0.reuse, 0x8, R12 ;  /* 0x0000000800047825 */ /* 0x041fe400078e020c */
[----:B--2---:R-:W2:Y:S04]  /*00f0*/  LDG.E.64 R2, desc[UR6][R2.64] ;  /* 0x0000000602027981 */ /* 0x004ea8000c1e1b00 */
[----:B------:R-:W2:Y:S01]  /*0100*/  LDG.E.64 R4, desc[UR6][R4.64] ;  /* 0x0000000604047981 */ /* 0x000ea2000c1e1b00 */
[----:B-1-3--:R-:W-:Y:S01]  /*0110*/  IMAD.WIDE R8, R0, 0x8, R14 ;  /* 0x0000000800087825 */ /* 0x00afe200078e020e */
[----:B------:R-:W-:-:S04]  /*0120*/  IADD3 R0, PT, PT, R17, R0, RZ ;  /* 0x0000000011007210 */ /* 0x000fc80007ffe0ff */
[----:B------:R-:W-:Y:S01]  /*0130*/  ISETP.GE.AND P0, PT, R0, 0x828000, PT ;  /* 0x008280000000780c */ /* 0x000fe20003f06270 */
[----:B--2---:R-:W-:-:S07]  /*0140*/  DADD R6, R2, -R4 ;  /* 0x0000000002067229 */ /* 0x004fce0000000804 */
[----:B------:R1:W-:Y:S05]  /*0150*/  STG.E.64 desc[UR6][R8.64], R6 ;  /* 0x0000000608007986 */ /* 0x0003ea000c101b06 */
[----:B------:R-:W-:Y:S05]  /*0160*/  @!P0 BRA `(.L_x_11) ;  /* 0xfffffffc00d88947 */ /* 0x000fea000383ffff */
[----:B------:R-:W-:Y:S05]  /*0170*/  EXIT ;  /* 0x000000000000794d */ /* 0x000fea0003800000 */
.L_x_12:
        /* <DEDUP_REMOVED lines=16> */
.L_x_18:


//--------------------- .text._Z15matrixAddKernelPdPKdS1_ --------------------------
	.section	.text._Z15matrixAddKernelPdPKdS1_,"ax",@progbits
	.align	128
        .global         _Z15matrixAddKernelPdPKdS1_
        .type           _Z15matrixAddKernelPdPKdS1_,@function
        .size           _Z15matrixAddKernelPdPKdS1_,(.L_x_19 - _Z15matrixAddKernelPdPKdS1_)
        .other          _Z15matrixAddKernelPdPKdS1_,@"STO_CUDA_ENTRY STV_DEFAULT"
_Z15matrixAddKernelPdPKdS1_:
.text._Z15matrixAddKernelPdPKdS1_:
        /* <DEDUP_REMOVED lines=13> */
.L_x_13:
[----:B----4-:R-:W-:-:S04]  /*00d0*/  IMAD.WIDE R2, R0, 0x8, R10 ;  /* 0x0000000800027825 */ /* 0x010fc800078e020a */
[C---:B0-----:R-:W-:Y:S02]  /*00e0*/  IMAD.WIDE R4, R0.reuse, 0x8, R12 ;  /* 0x0000000800047825 */ /* 0x041fe400078e020c */
[----:B--2---:R-:W2:Y:S04]  /*00f0*/  LDG.E.64 R2, desc[UR6][R2.64] ;  /* 0x0000000602027981 */ /* 0x004ea8000c1e1b00 */
[----:B------:R-:W2:Y:S01]  /*0100*/  LDG.E.64 R4, desc[UR6][R4.64] ;  /* 0x0000000604047981 */ /* 0x000ea2000c1e1b00 */
[----:B-1-3--:R-:W-:Y:S01]  /*0110*/  IMAD.WIDE R8, R0, 0x8, R14 ;  /* 0x0000000800087825 */ /* 0x00afe200078e020e */
[----:B------:R-:W-:-:S04]  /*0120*/  IADD3 R0, PT, PT, R17, R0, RZ ;  /* 0x0000000011007210 */ /* 0x000fc80007ffe0ff */
[----:B------:R-:W-:Y:S01]  /*0130*/  ISETP.GE.AND P0, PT, R0, 0x828000, PT ;  /* 0x008280000000780c */ /* 0x000fe20003f06270 */
[----:B--2---:R-:W-:-:S07]  /*0140*/  DADD R6, R2, R4 ;  /* 0x0000000002067229 */ /* 0x004fce0000000004 */
[----:B------:R1:W-:Y:S05]  /*0150*/  STG.E.64 desc[UR6][R8.64], R6 ;  /* 0x0000000608007986 */ /* 0x0003ea000c101b06 */
[----:B------:R-:W-:Y:S05]  /*0160*/  @!P0 BRA `(.L_x_13) ;  /* 0xfffffffc00d88947 */ /* 0x000fea000383ffff */
[----:B------:R-:W-:Y:S05]  /*0170*/  EXIT ;  /* 0x000000000000794d */ /* 0x000fea0003800000 */
.L_x_14:
        /* <DEDUP_REMOVED lines=16> */
.L_x_19:


//--------------------- .nv.shared.reserved.0     --------------------------
	.section	.nv.shared.reserved.0,"aw",@nobits
	.weak		__nv_reservedSMEM_offset_0_alias
	.size		__nv_reservedSMEM_offset_0_alias, 0, 64
	.other		__nv_reservedSMEM_offset_0_alias,@"STO_CUDA_RESERVED_SHARED STV_DEFAULT"
__nv_reservedSMEM_offset_0_alias:
	.zero		0
	.zero		64


//--------------------- .nv.constant0._Z18matrixDivideKernelPdPKdS1_ --------------------------
	.section	.nv.constant0._Z18matrixDivideKernelPdPKdS1_,"a",@progbits
	.sectionflags	@""
	.align	4
.nv.constant0._Z18matrixDivideKernelPdPKdS1_:
	.zero		920


//--------------------- .nv.constant0._Z20matrixMultiplyKernelPdPKdS1_ --------------------------
	.section	.nv.constant0._Z20matrixMultiplyKernelPdPKdS1_,"a",@progbits
	.sectionflags	@""
	.align	4
.nv.constant0._Z20matrixMultiplyKernelPdPKdS1_:
	.zero		920


//--------------------- .nv.constant0._Z20matrixSubtractKernelPdPKdS1_ --------------------------
	.section	.nv.constant0._Z20matrixSubtractKernelPdPKdS1_,"a",@progbits
	.sectionflags	@""
	.align	4
.nv.constant0._Z20matrixSubtractKernelPdPKdS1_:
	.zero		920


//--------------------- .nv.constant0._Z15matrixAddKernelPdPKdS1_ --------------------------
	.section	.nv.constant0._Z15matrixAddKernelPdPKdS1_,"a",@progbits
	.sectionflags	@""
	.align	4
.nv.constant0._Z15matrixAddKernelPdPKdS1_:
	.zero		920


//--------------------- SYMBOLS --------------------------

	.type		.nv.reservedSmem.offset0,@object
	.size		.nv.reservedSmem.offset0,0x4
